	.headerflags	@"EF_CUDA_TEXMODE_UNIFIED EF_CUDA_64BIT_ADDRESS EF_CUDA_SM89 EF_CUDA_VIRTUAL_SM(EF_CUDA_SM89)"
	.elftype	@"ET_EXEC"


//--------------------- .nv.info                  --------------------------
	.section	.nv.info,"",@"SHT_CUDA_INFO"
	.align	4


	//----- nvinfo : EIATTR_REGCOUNT
	.align		4
        /*0000*/ 	.byte	0x04, 0x2f
        /*0002*/ 	.short	(.L_1 - .L_0)
	.align		4
.L_0:
        /*0004*/ 	.word	index@(triton__0d1d2d3d4d5de)
        /*0008*/ 	.word	0x00000030


	//----- nvinfo : EIATTR_MAX_STACK_SIZE
	.align		4
.L_1:
        /*000c*/ 	.byte	0x04, 0x23
        /*000e*/ 	.short	(.L_3 - .L_2)
	.align		4
.L_2:
        /*0010*/ 	.word	index@(triton__0d1d2d3d4d5de)
        /*0014*/ 	.word	0x00000000


	//----- nvinfo : EIATTR_MIN_STACK_SIZE
	.align		4
.L_3:
        /*0018*/ 	.byte	0x04, 0x12
        /*001a*/ 	.short	(.L_5 - .L_4)
	.align		4
.L_4:
        /*001c*/ 	.word	index@(triton__0d1d2d3d4d5de)
        /*0020*/ 	.word	0x00000000


	//----- nvinfo : EIATTR_FRAME_SIZE
	.align		4
.L_5:
        /*0024*/ 	.byte	0x04, 0x11
        /*0026*/ 	.short	(.L_7 - .L_6)
	.align		4
.L_6:
        /*0028*/ 	.word	index@(triton__0d1d2d3d4d5de)
        /*002c*/ 	.word	0x00000000
.L_7:


//--------------------- .nv.info.triton__0d1d2d3d4d5de --------------------------
	.section	.nv.info.triton__0d1d2d3d4d5de,"",@"SHT_CUDA_INFO"
	.align	4


	//----- nvinfo : EIATTR_CUDA_API_VERSION
	.align		4
        /*0000*/ 	.byte	0x04, 0x37
        /*0002*/ 	.short	(.L_9 - .L_8)
.L_8:
        /*0004*/ 	.word	0x0000007b


	//----- nvinfo : EIATTR_PARAM_CBANK
	.align		4
.L_9:
        /*0008*/ 	.byte	0x04, 0x0a
        /*000a*/ 	.short	(.L_11 - .L_10)
	.align		4
.L_10:
        /*000c*/ 	.word	index@(.nv.constant0.triton__0d1d2d3d4d5de)
        /*0010*/ 	.short	0x0160
        /*0012*/ 	.short	0x002c


	//----- nvinfo : EIATTR_CBANK_PARAM_SIZE
	.align		4
.L_11:
        /*0014*/ 	.byte	0x03, 0x19
        /*0016*/ 	.short	0x002c


	//----- nvinfo : EIATTR_KPARAM_INFO
	.align		4
        /*0018*/ 	.byte	0x04, 0x17
        /*001a*/ 	.short	(.L_13 - .L_12)
.L_12:
        /*001c*/ 	.word	0x00000000
        /*0020*/ 	.short	0x0005
        /*0022*/ 	.short	0x0028
        /*0024*/ 	.byte	0x00, 0xf0, 0x11, 0x00


	//----- nvinfo : EIATTR_KPARAM_INFO
	.align		4
.L_13:
        /*0028*/ 	.byte	0x04, 0x17
        /*002a*/ 	.short	(.L_15 - .L_14)
.L_14:
        /*002c*/ 	.word	0x00000000
        /*0030*/ 	.short	0x0004
        /*0032*/ 	.short	0x0020
        /*0034*/ 	.byte	0x00, 0xf0, 0x21, 0x00


	//----- nvinfo : EIATTR_KPARAM_INFO
	.align		4
.L_15:
        /*0038*/ 	.byte	0x04, 0x17
        /*003a*/ 	.short	(.L_17 - .L_16)
.L_16:
        /*003c*/ 	.word	0x00000000
        /*0040*/ 	.short	0x0003
        /*0042*/ 	.short	0x0018
        /*0044*/ 	.byte	0x00, 0xf0, 0x21, 0x00


	//----- nvinfo : EIATTR_KPARAM_INFO
	.align		4
.L_17:
        /*0048*/ 	.byte	0x04, 0x17
        /*004a*/ 	.short	(.L_19 - .L_18)
.L_18:
        /*004c*/ 	.word	0x00000000
        /*0050*/ 	.short	0x0002
        /*0052*/ 	.short	0x0010
        /*0054*/ 	.byte	0x00, 0xf0, 0x21, 0x00


	//----- nvinfo : EIATTR_KPARAM_INFO
	.align		4
.L_19:
        /*0058*/ 	.byte	0x04, 0x17
        /*005a*/ 	.short	(.L_21 - .L_20)
.L_20:
        /*005c*/ 	.word	0x00000000
        /*0060*/ 	.short	0x0001
        /*0062*/ 	.short	0x0008
        /*0064*/ 	.byte	0x00, 0xf0, 0x21, 0x00


	//----- nvinfo : EIATTR_KPARAM_INFO
	.align		4
.L_21:
        /*0068*/ 	.byte	0x04, 0x17
        /*006a*/ 	.short	(.L_23 - .L_22)
.L_22:
        /*006c*/ 	.word	0x00000000
        /*0070*/ 	.short	0x0000
        /*0072*/ 	.short	0x0000
        /*0074*/ 	.byte	0x00, 0xf0, 0x21, 0x00


	//----- nvinfo : EIATTR_MAXREG_COUNT
	.align		4
.L_23:
        /*0078*/ 	.byte	0x03, 0x1b
        /*007a*/ 	.short	0x00ff


	//----- nvinfo : EIATTR_EXIT_INSTR_OFFSETS
	.align		4
        /*007c*/ 	.byte	0x04, 0x1c
        /*007e*/ 	.short	(.L_25 - .L_24)


	//   ....[0]....
.L_24:
        /*0080*/ 	.word	0x00001be0


	//----- nvinfo : EIATTR_MAX_THREADS
	.align		4
.L_25:
        /*0084*/ 	.byte	0x04, 0x05
        /*0086*/ 	.short	(.L_27 - .L_26)
.L_26:
        /*0088*/ 	.word	0x00000080
        /*008c*/ 	.word	0x00000001
        /*0090*/ 	.word	0x00000001
.L_27:


//--------------------- .nv.rel.action            --------------------------
	.section	.nv.rel.action,"",@"SHT_CUDA_RELOCINFO"
	.align	8
	.sectionentsize	8
        /*0000*/ 	.byte	0x73, 0x00, 0x00, 0x00, 0x00, 0x00, 0x00, 0x00, 0x00, 0x00, 0x00, 0x11, 0x25, 0x00, 0x05, 0x36


//--------------------- .nv.constant0.triton__0d1d2d3d4d5de --------------------------
	.section	.nv.constant0.triton__0d1d2d3d4d5de,"a",@progbits
	.align	4
.nv.constant0.triton__0d1d2d3d4d5de:
	.zero		396


//--------------------- .text.triton__0d1d2d3d4d5de --------------------------
	.section	.text.triton__0d1d2d3d4d5de,"ax",@progbits
	.sectioninfo	@"SHI_REGISTERS=48"
	.align	128
        .global         triton__0d1d2d3d4d5de
        .type           triton__0d1d2d3d4d5de,@function
        .size           triton__0d1d2d3d4d5de,(.L_x_1 - triton__0d1d2d3d4d5de)
        .other          triton__0d1d2d3d4d5de,@"STO_CUDA_ENTRY STV_DEFAULT"
triton__0d1d2d3d4d5de:
.text.triton__0d1d2d3d4d5de:
[----:B------:R-:W-:-:S02]  /*0000*/  IMAD.MOV.U32 R1, RZ, RZ, c[0x0][0x28] ;  /* 0x00000a00ff017624 */ /* 0x000fc400078e00ff */
[----:B------:R-:W0:Y:S01]  /*0010*/  S2R R0, SR_TID.X ;  /* 0x0000000000007919 */ /* 0x000e220000002100 */
[----:B------:R-:W-:Y:S01]  /*0020*/  PRMT R41, RZ, 0x7610, R41 ;  /* 0x00007610ff297816 */ /* 0x000fe20000000029 */
[----:B------:R-:W-:Y:S01]  /*0030*/  ULDC.64 UR4, c[0x0][0x118] ;  /* 0x0000460000047ab9 */ /* 0x000fe20000000a00 */
[----:B------:R-:W-:Y:S01]  /*0040*/  PRMT R40, RZ, 0x7610, R40 ;  /* 0x00007610ff287816 */ /* 0x000fe20000000028 */
[----:B------:R-:W1:Y:S01]  /*0050*/  S2R R3, SR_CTAID.X ;  /* 0x0000000000037919 */ /* 0x000e620000002500 */
[----:B------:R-:W-:Y:S02]  /*0060*/  PRMT R16, RZ, 0x7610, R16 ;  /* 0x00007610ff107816 */ /* 0x000fe40000000010 */
[----:B------:R-:W-:Y:S01]  /*0070*/  PRMT R39, RZ, 0x7610, R39 ;  /* 0x00007610ff277816 */ /* 0x000fe20000000027 */
[----:B0-----:R-:W-:Y:S01]  /*0080*/  IMAD.SHL.U32 R0, R0, 0x8, RZ ;  /* 0x0000000800007824 */ /* 0x001fe200078e00ff */
[----:B-1----:R-:W-:-:S04]  /*0090*/  SHF.R.S32.HI R13, RZ, 0x15, R3 ;  /* 0x00000015ff0d7819 */ /* 0x002fc80000011403 */
[----:B------:R-:W-:Y:S02]  /*00a0*/  LOP3.LUT R0, R0, 0x3f8, RZ, 0xc0, !PT ;  /* 0x000003f800007812 */ /* 0x000fe400078ec0ff */
[----:B------:R-:W-:-:S03]  /*00b0*/  SGXT R13, R13, 0x1 ;  /* 0x000000010d0d781a */ /* 0x000fc60000000200 */
[----:B------:R-:W-:-:S05]  /*00c0*/  IMAD R2, R3, 0x400, R0 ;  /* 0x0000040003027824 */ /* 0x000fca00078e0200 */
[-C--:B------:R-:W-:Y:S02]  /*00d0*/  LEA.HI R0, R13, R2.reuse, RZ, 0x8 ;  /* 0x000000020d007211 */ /* 0x080fe400078f40ff */
[----:B------:R-:W-:Y:S02]  /*00e0*/  SHF.R.S32.HI R45, RZ, 0x1f, R2 ;  /* 0x0000001fff2d7819 */ /* 0x000fe40000011402 */
[----:B------:R-:W-:Y:S02]  /*00f0*/  SHF.R.S32.HI R3, RZ, 0x8, R0 ;  /* 0x00000008ff037819 */ /* 0x000fe40000011400 */
[----:B------:R-:W-:Y:S02]  /*0100*/  LEA.HI R45, R45, R2, RZ, 0x11 ;  /* 0x000000022d2d7211 */ /* 0x000fe400078f88ff */
[----:B------:R-:W-:Y:S02]  /*0110*/  LEA.HI R4, R3, R3, RZ, 0x9 ;  /* 0x0000000303047211 */ /* 0x000fe400078f48ff */
[----:B------:R-:W-:-:S02]  /*0120*/  SHF.R.S32.HI R7, RZ, 0x11, R45 ;  /* 0x00000011ff077819 */ /* 0x000fc4000001142d */
[----:B------:R-:W-:Y:S02]  /*0130*/  LOP3.LUT R4, R4, 0xffe00, RZ, 0xc0, !PT ;  /* 0x000ffe0004047812 */ /* 0x000fe400078ec0ff */
[----:B------:R-:W-:Y:S02]  /*0140*/  LOP3.LUT R6, R7, 0xffff, RZ, 0xc0, !PT ;  /* 0x0000ffff07067812 */ /* 0x000fe400078ec0ff */
[----:B------:R-:W-:Y:S01]  /*0150*/  LEA.HI R5, R13, R2, RZ, 0x12 ;  /* 0x000000020d057211 */ /* 0x000fe200078f90ff */
[----:B------:R-:W-:Y:S01]  /*0160*/  IMAD.IADD R4, R3, 0x1, -R4 ;  /* 0x0000000103047824 */ /* 0x000fe200078e0a04 */
[----:B------:R-:W-:Y:S02]  /*0170*/  LEA.HI R3, R6, R7, RZ, 0x11 ;  /* 0x0000000706037211 */ /* 0x000fe400078f88ff */
[----:B------:R-:W-:Y:S02]  /*0180*/  SHF.R.S32.HI R5, RZ, 0x12, R5 ;  /* 0x00000012ff057819 */ /* 0x000fe40000011405 */
[----:B------:R-:W-:-:S02]  /*0190*/  LOP3.LUT R3, R3, 0xfffe, RZ, 0xc0, !PT ;  /* 0x0000fffe03037812 */ /* 0x000fc400078ec0ff */
[----:B------:R-:W-:Y:S01]  /*01a0*/  LOP3.LUT R15, R0, 0xffffff00, RZ, 0xc0, !PT ;  /* 0xffffff00000f7812 */ /* 0x000fe200078ec0ff */
[----:B------:R-:W-:Y:S01]  /*01b0*/  IMAD R4, R4, 0x4, R5 ;  /* 0x0000000404047824 */ /* 0x000fe200078e0205 */
[----:B------:R-:W-:Y:S01]  /*01c0*/  IADD3 R18, R2, 0x1, RZ ;  /* 0x0000000102127810 */ /* 0x000fe20007ffe0ff */
[----:B------:R-:W-:Y:S02]  /*01d0*/  IMAD.MOV R3, RZ, RZ, -R3 ;  /* 0x000000ffff037224 */ /* 0x000fe400078e0a03 */
[----:B------:R-:W-:Y:S02]  /*01e0*/  IMAD.SHL.U32 R0, R4, 0x400, RZ ;  /* 0x0000040004007824 */ /* 0x000fe400078e00ff */
[----:B------:R-:W-:Y:S01]  /*01f0*/  IMAD.IADD R15, R2, 0x1, -R15 ;  /* 0x00000001020f7824 */ /* 0x000fe200078e0a0f */
[----:B------:R-:W-:Y:S02]  /*0200*/  PRMT R3, R3, 0x7710, RZ ;  /* 0x0000771003037816 */ /* 0x000fe400000000ff */
[----:B------:R-:W-:-:S02]  /*0210*/  SHF.R.S32.HI R10, RZ, 0x1f, R0 ;  /* 0x0000001fff0a7819 */ /* 0x000fc40000011400 */
[----:B------:R-:W-:Y:S01]  /*0220*/  IADD3 R4, P0, R15, R0, RZ ;  /* 0x000000000f047210 */ /* 0x000fe20007f1e0ff */
[----:B------:R-:W-:Y:S01]  /*0230*/  IMAD.IADD R3, R7, 0x1, R3 ;  /* 0x0000000107037824 */ /* 0x000fe200078e0203 */
[C---:B------:R-:W-:Y:S02]  /*0240*/  ISETP.GT.AND P6, PT, R15.reuse, 0x7f, PT ;  /* 0x0000007f0f00780c */ /* 0x040fe40003fc4270 */
[----:B------:R-:W-:Y:S02]  /*0250*/  LEA.HI.X.SX32 R5, R15, R10, 0x1, P0 ;  /* 0x0000000a0f057211 */ /* 0x000fe400000f0eff */
[----:B------:R-:W-:Y:S02]  /*0260*/  LEA R24, P0, R4, c[0x0][0x160], 0x1 ;  /* 0x0000580004187a11 */ /* 0x000fe400078008ff */
[----:B------:R-:W-:Y:S02]  /*0270*/  PRMT R21, R3, 0x9910, RZ ;  /* 0x0000991003157816 */ /* 0x000fe400000000ff */
[----:B------:R-:W-:-:S02]  /*0280*/  LEA.HI R3, R13, R18, RZ, 0x8 ;  /* 0x000000120d037211 */ /* 0x000fc400078f40ff */
[----:B------:R-:W-:Y:S01]  /*0290*/  LEA.HI.X R25, R4, c[0x0][0x164], R5, 0x1, P0 ;  /* 0x0000590004197a11 */ /* 0x000fe200000f0c05 */
[----:B------:R-:W-:Y:S01]  /*02a0*/  IMAD.SHL.U32 R21, R21, 0x100, RZ ;  /* 0x0000010015157824 */ /* 0x000fe200078e00ff */
[----:B------:R-:W-:Y:S02]  /*02b0*/  ISETP.GE.AND P0, PT, R15, 0x80, PT ;  /* 0x000000800f00780c */ /* 0x000fe40003f06270 */
[----:B------:R-:W-:Y:S01]  /*02c0*/  LOP3.LUT R3, R3, 0xffffff00, RZ, 0xc0, !PT ;  /* 0xffffff0003037812 */ /* 0x000fe200078ec0ff */
[----:B------:R0:W2:Y:S01]  /*02d0*/  @P6 LDG.E.U16 R40, [R24.64+0x300] ;  /* 0x0003000418286981 */ /* 0x0000a2000c1e1500 */
[----:B------:R-:W-:-:S04]  /*02e0*/  IMAD.WIDE R4, R21, 0x2, R24 ;  /* 0x0000000215047825 */ /* 0x000fc800078e0218 */
[----:B------:R-:W-:Y:S01]  /*02f0*/  IMAD.IADD R19, R18, 0x1, -R3 ;  /* 0x0000000112137824 */ /* 0x000fe200078e0a03 */
[----:B------:R-:W-:Y:S01]  /*0300*/  IADD3 R26, R2, 0x2, RZ ;  /* 0x00000002021a7810 */ /* 0x000fe20007ffe0ff */
[----:B------:R1:W3:Y:S03]  /*0310*/  @P6 LDG.E.U16 R39, [R4.64+-0x100] ;  /* 0xffff000404276981 */ /* 0x0002e6000c1e1500 */
[C---:B------:R-:W-:Y:S01]  /*0320*/  IADD3 R3, P1, R19.reuse, R0, RZ ;  /* 0x0000000013037210 */ /* 0x040fe20007f3e0ff */
[----:B------:R0:W4:Y:S01]  /*0330*/  @!P0 LDG.E.U16 R41, [R24.64+0x500] ;  /* 0x0005000418298981 */ /* 0x000122000c1e1500 */
[C---:B------:R-:W-:Y:S02]  /*0340*/  ISETP.GE.AND P4, PT, R19.reuse, 0x80, PT ;  /* 0x000000801300780c */ /* 0x040fe40003f86270 */
[----:B------:R-:W-:Y:S01]  /*0350*/  LEA.HI.X.SX32 R6, R19, R10, 0x1, P1 ;  /* 0x0000000a13067211 */ /* 0x000fe200008f0eff */
[----:B------:R1:W5:Y:S01]  /*0360*/  @!P0 LDG.E.U16 R16, [R4.64+0x100] ;  /* 0x0001000404108981 */ /* 0x000362000c1e1500 */
[----:B------:R-:W-:-:S02]  /*0370*/  LEA R30, P1, R3, c[0x0][0x160], 0x1 ;  /* 0x00005800031e7a11 */ /* 0x000fc400078208ff */
[----:B------:R-:W-:Y:S02]  /*0380*/  PRMT R37, RZ, 0x7610, R37 ;  /* 0x00007610ff257816 */ /* 0x000fe40000000025 */
[----:B------:R-:W-:Y:S02]  /*0390*/  LEA.HI.X R31, R3, c[0x0][0x164], R6, 0x1, P1 ;  /* 0x00005900031f7a11 */ /* 0x000fe400008f0c06 */
[----:B------:R-:W-:Y:S02]  /*03a0*/  ISETP.GT.AND P5, PT, R19, 0x7f, PT ;  /* 0x0000007f1300780c */ /* 0x000fe40003fa4270 */
[----:B------:R-:W-:Y:S01]  /*03b0*/  LEA.HI R3, R13, R26, RZ, 0x8 ;  /* 0x0000001a0d037211 */ /* 0x000fe200078f40ff */
[----:B------:R0:W5:Y:S01]  /*03c0*/  @!P4 LDG.E.U16 R37, [R30.64+0x500] ;  /* 0x000500041e25c981 */ /* 0x000162000c1e1500 */
[----:B------:R-:W-:Y:S01]  /*03d0*/  PRMT R36, RZ, 0x7610, R36 ;  /* 0x00007610ff247816 */ /* 0x000fe20000000024 */
[----:B------:R-:W-:Y:S01]  /*03e0*/  IMAD.WIDE R6, R21, 0x2, R30 ;  /* 0x0000000215067825 */ /* 0x000fe200078e021e */
[----:B------:R-:W-:-:S02]  /*03f0*/  LOP3.LUT R3, R3, 0xffffff00, RZ, 0xc0, !PT ;  /* 0xffffff0003037812 */ /* 0x000fc400078ec0ff */
[----:B------:R-:W-:Y:S02]  /*0400*/  PRMT R27, RZ, 0x7610, R27 ;  /* 0x00007610ff1b7816 */ /* 0x000fe4000000001b */
[----:B------:R-:W-:Y:S01]  /*0410*/  PRMT R28, RZ, 0x7610, R28 ;  /* 0x00007610ff1c7816 */ /* 0x000fe2000000001c */
[----:B------:R0:W5:Y:S01]  /*0420*/  @!P4 LDG.E.U16 R36, [R6.64+0x100] ;  /* 0x000100040624c981 */ /* 0x000162000c1e1500 */
[----:B-1----:R-:W-:-:S03]  /*0430*/  IMAD.IADD R5, R26, 0x1, -R3 ;  /* 0x000000011a057824 */ /* 0x002fc600078e0a03 */
[----:B------:R1:W5:Y:S02]  /*0440*/  @P5 LDG.E.U16 R27, [R30.64+0x300] ;  /* 0x000300041e1b5981 */ /* 0x000364000c1e1500 */
[C---:B------:R-:W-:Y:S02]  /*0450*/  IADD3 R3, P1, R5.reuse, R0, RZ ;  /* 0x0000000005037210 */ /* 0x040fe40007f3e0ff */
[----:B------:R0:W5:Y:S01]  /*0460*/  @P5 LDG.E.U16 R28, [R6.64+-0x100] ;  /* 0xffff0004061c5981 */ /* 0x000162000c1e1500 */
[C---:B------:R-:W-:Y:S02]  /*0470*/  ISETP.GE.AND P3, PT, R5.reuse, 0x80, PT ;  /* 0x000000800500780c */ /* 0x040fe40003f66270 */
[C---:B------:R-:W-:Y:S02]  /*0480*/  ISETP.GT.AND P2, PT, R5.reuse, 0x7f, PT ;  /* 0x0000007f0500780c */ /* 0x040fe40003f44270 */
[----:B------:R-:W-:Y:S02]  /*0490*/  LEA.HI.X.SX32 R4, R5, R10, 0x1, P1 ;  /* 0x0000000a05047211 */ /* 0x000fe400008f0eff */
[----:B------:R-:W-:-:S02]  /*04a0*/  LEA R22, P1, R3, c[0x0][0x160], 0x1 ;  /* 0x0000580003167a11 */ /* 0x000fc400078208ff */
[----:B------:R-:W-:Y:S02]  /*04b0*/  PRMT R38, RZ, 0x7610, R38 ;  /* 0x00007610ff267816 */ /* 0x000fe40000000026 */
[----:B------:R-:W-:Y:S02]  /*04c0*/  PRMT R29, RZ, 0x7610, R29 ;  /* 0x00007610ff1d7816 */ /* 0x000fe4000000001d */
[----:B------:R-:W-:-:S05]  /*04d0*/  LEA.HI.X R23, R3, c[0x0][0x164], R4, 0x1, P1 ;  /* 0x0000590003177a11 */ /* 0x000fca00008f0c04 */
[----:B------:R1:W5:Y:S04]  /*04e0*/  @!P3 LDG.E.U16 R38, [R22.64+0x500] ;  /* 0x000500041626b981 */ /* 0x000368000c1e1500 */
[----:B------:R1:W5:Y:S01]  /*04f0*/  @P2 LDG.E.U16 R29, [R22.64+0x300] ;  /* 0x00030004161d2981 */ /* 0x000362000c1e1500 */
[C---:B------:R-:W-:Y:S02]  /*0500*/  LEA.HI R4, R13.reuse, R26, RZ, 0x11 ;  /* 0x0000001a0d047211 */ /* 0x040fe400078f88ff */
[----:B0-----:R-:W-:Y:S02]  /*0510*/  IADD3 R6, R2, 0x3, RZ ;  /* 0x0000000302067810 */ /* 0x001fe40007ffe0ff */
[----:B------:R-:W-:Y:S02]  /*0520*/  LOP3.LUT R7, R4, 0xfffe0000, RZ, 0xc0, !PT ;  /* 0xfffe000004077812 */ /* 0x000fe400078ec0ff */
[----:B------:R-:W-:-:S03]  /*0530*/  LEA.HI R3, R13, R18, RZ, 0x11 ;  /* 0x000000120d037211 */ /* 0x000fc600078f88ff */
[----:B------:R-:W-:Y:S01]  /*0540*/  IMAD.IADD R26, R26, 0x1, -R7 ;  /* 0x000000011a1a7824 */ /* 0x000fe200078e0a07 */
[-C--:B------:R-:W-:Y:S02]  /*0550*/  LEA.HI R7, R13, R6.reuse, RZ, 0x8 ;  /* 0x000000060d077211 */ /* 0x080fe400078f40ff */
[----:B------:R-:W-:Y:S02]  /*0560*/  LOP3.LUT R3, R3, 0xfffe0000, RZ, 0xc0, !PT ;  /* 0xfffe000003037812 */ /* 0x000fe400078ec0ff */
[----:B------:R-:W-:Y:S02]  /*0570*/  IADD3 R8, R2, 0x4, RZ ;  /* 0x0000000402087810 */ /* 0x000fe40007ffe0ff */
[----:B------:R-:W-:Y:S02]  /*0580*/  LEA.HI R9, R13, R6, RZ, 0x11 ;  /* 0x000000060d097211 */ /* 0x000fe400078f88ff */
[----:B------:R-:W-:Y:S01]  /*0590*/  LOP3.LUT R7, R7, 0xffffff00, RZ, 0xc0, !PT ;  /* 0xffffff0007077812 */ /* 0x000fe200078ec0ff */
[----:B------:R-:W-:Y:S01]  /*05a0*/  IMAD.IADD R18, R18, 0x1, -R3 ;  /* 0x0000000112127824 */ /* 0x000fe200078e0a03 */
[----:B------:R-:W-:-:S02]  /*05b0*/  IADD3 R4, R2, 0x5, RZ ;  /* 0x0000000502047810 */ /* 0x000fc40007ffe0ff */
[CC--:B------:R-:W-:Y:S02]  /*05c0*/  LEA.HI R12, R13.reuse, R8.reuse, RZ, 0x11 ;  /* 0x000000080d0c7211 */ /* 0x0c0fe400078f88ff */
[----:B------:R-:W-:Y:S02]  /*05d0*/  LEA.HI R3, R13, R8, RZ, 0x8 ;  /* 0x000000080d037211 */ /* 0x000fe400078f40ff */
[----:B------:R-:W-:Y:S01]  /*05e0*/  LOP3.LUT R17, R9, 0xfffe0000, RZ, 0xc0, !PT ;  /* 0xfffe000009117812 */ /* 0x000fe200078ec0ff */
[----:B------:R-:W-:Y:S01]  /*05f0*/  IMAD.IADD R9, R6, 0x1, -R7 ;  /* 0x0000000106097824 */ /* 0x000fe200078e0a07 */
[----:B------:R-:W-:Y:S02]  /*0600*/  LOP3.LUT R33, R12, 0xfffe0000, RZ, 0xc0, !PT ;  /* 0xfffe00000c217812 */ /* 0x000fe400078ec0ff */
[-C--:B------:R-:W-:Y:S02]  /*0610*/  LEA.HI R7, R13, R4.reuse, RZ, 0x8 ;  /* 0x000000040d077211 */ /* 0x080fe400078f40ff */
[----:B------:R-:W-:Y:S01]  /*0620*/  LOP3.LUT R11, R3, 0xffffff00, RZ, 0xc0, !PT ;  /* 0xffffff00030b7812 */ /* 0x000fe200078ec0ff */
[----:B------:R-:W-:Y:S01]  /*0630*/  IMAD.IADD R3, R6, 0x1, -R17 ;  /* 0x0000000106037824 */ /* 0x000fe200078e0a11 */
[----:B------:R-:W-:-:S02]  /*0640*/  LEA.HI R12, R13, R4, RZ, 0x11 ;  /* 0x000000040d0c7211 */ /* 0x000fc400078f88ff */
[C---:B------:R-:W-:Y:S02]  /*0650*/  IADD3 R6, R2.reuse, 0x6, RZ ;  /* 0x0000000602067810 */ /* 0x040fe40007ffe0ff */
[----:B------:R-:W-:Y:S02]  /*0660*/  LOP3.LUT R7, R7, 0xffffff00, RZ, 0xc0, !PT ;  /* 0xffffff0007077812 */ /* 0x000fe400078ec0ff */
[----:B------:R-:W-:Y:S02]  /*0670*/  IADD3 R20, R2, 0x7, RZ ;  /* 0x0000000702147810 */ /* 0x000fe40007ffe0ff */
[----:B------:R-:W-:Y:S02]  /*0680*/  LOP3.LUT R17, R12, 0xfffe0000, RZ, 0xc0, !PT ;  /* 0xfffe00000c117812 */ /* 0x000fe400078ec0ff */
[CC--:B------:R-:W-:Y:S01]  /*0690*/  LEA.HI R12, R13.reuse, R6.reuse, RZ, 0x8 ;  /* 0x000000060d0c7211 */ /* 0x0c0fe200078f40ff */
[----:B------:R-:W-:Y:S01]  /*06a0*/  IMAD.IADD R7, R4, 0x1, -R7 ;  /* 0x0000000104077824 */ /* 0x000fe200078e0a07 */
[C---:B------:R-:W-:Y:S01]  /*06b0*/  LEA.HI R32, R13.reuse, R6, RZ, 0x11 ;  /* 0x000000060d207211 */ /* 0x040fe200078f88ff */
[----:B------:R-:W-:Y:S01]  /*06c0*/  IMAD.IADD R11, R8, 0x1, -R11 ;  /* 0x00000001080b7824 */ /* 0x000fe200078e0a0b */
[----:B------:R-:W-:Y:S01]  /*06d0*/  LEA.HI R14, R13, R20, RZ, 0x8 ;  /* 0x000000140d0e7211 */ /* 0x000fe200078f40ff */
[----:B------:R-:W-:Y:S01]  /*06e0*/  IMAD.IADD R4, R4, 0x1, -R17 ;  /* 0x0000000104047824 */ /* 0x000fe200078e0a11 */
[----:B------:R-:W-:Y:S01]  /*06f0*/  LOP3.LUT R17, R12, 0xffffff00, RZ, 0xc0, !PT ;  /* 0xffffff000c117812 */ /* 0x000fe200078ec0ff */
[----:B------:R-:W-:Y:S01]  /*0700*/  IMAD.IADD R8, R8, 0x1, -R33 ;  /* 0x0000000108087824 */ /* 0x000fe200078e0a21 */
[----:B------:R-:W-:-:S02]  /*0710*/  LOP3.LUT R33, R32, 0xfffe0000, RZ, 0xc0, !PT ;  /* 0xfffe000020217812 */ /* 0x000fc400078ec0ff */
[----:B------:R-:W-:Y:S02]  /*0720*/  LEA.HI R32, R13, R20, RZ, 0x11 ;  /* 0x000000140d207211 */ /* 0x000fe400078f88ff */
[----:B------:R-:W-:Y:S01]  /*0730*/  LOP3.LUT R13, R14, 0xffffff00, RZ, 0xc0, !PT ;  /* 0xffffff000e0d7812 */ /* 0x000fe200078ec0ff */
[C---:B------:R-:W-:Y:S01]  /*0740*/  IMAD.IADD R17, R6.reuse, 0x1, -R17 ;  /* 0x0000000106117824 */ /* 0x040fe200078e0a11 */
[C---:B------:R-:W-:Y:S01]  /*0750*/  IADD3 R12, P1, R9.reuse, R0, RZ ;  /* 0x00000000090c7210 */ /* 0x040fe20007f3e0ff */
[----:B------:R1:W5:Y:S01]  /*0760*/  LDG.E.U16 R14, [R30.64+0x400] ;  /* 0x000400041e0e7981 */ /* 0x000362000c1e1500 */
[----:B------:R-:W-:Y:S01]  /*0770*/  IMAD.IADD R6, R6, 0x1, -R33 ;  /* 0x0000000106067824 */ /* 0x000fe200078e0a21 */
[----:B------:R-:W-:Y:S02]  /*0780*/  LOP3.LUT R33, R32, 0xfffe0000, RZ, 0xc0, !PT ;  /* 0xfffe000020217812 */ /* 0x000fe400078ec0ff */
[----:B------:R-:W-:Y:S02]  /*0790*/  LEA.HI.X.SX32 R35, R9, R10, 0x1, P1 ;  /* 0x0000000a09237211 */ /* 0x000fe400008f0eff */
[----:B------:R-:W-:Y:S01]  /*07a0*/  LEA R32, P1, R12, c[0x0][0x160], 0x1 ;  /* 0x000058000c207a11 */ /* 0x000fe200078208ff */
[----:B------:R-:W-:-:S02]  /*07b0*/  IMAD.IADD R13, R20, 0x1, -R13 ;  /* 0x00000001140d7824 */ /* 0x000fc400078e0a0d */
[----:B------:R-:W-:Y:S01]  /*07c0*/  IMAD.IADD R20, R20, 0x1, -R33 ;  /* 0x0000000114147824 */ /* 0x000fe200078e0a21 */
[--C-:B------:R-:W-:Y:S02]  /*07d0*/  LEA.HI.X R33, R12, c[0x0][0x164], R35.reuse, 0x1, P1 ;  /* 0x000059000c217a11 */ /* 0x100fe400008f0c23 */
[----:B------:R0:W5:Y:S01]  /*07e0*/  LDG.E.U16 R12, [R24.64+0x400] ;  /* 0x00040004180c7981 */ /* 0x000162000c1e1500 */
[----:B------:R-:W-:Y:S02]  /*07f0*/  PRMT R34, RZ, 0x7610, R34 ;  /* 0x00007610ff227816 */ /* 0x000fe40000000022 */
[----:B------:R-:W-:Y:S01]  /*0800*/  PRMT R35, RZ, 0x7610, R35 ;  /* 0x00007610ff237816 */ /* 0x000fe20000000023 */
[----:B0-----:R-:W-:Y:S01]  /*0810*/  IMAD.WIDE R24, R21, 0x2, R22 ;  /* 0x0000000215187825 */ /* 0x001fe200078e0216 */
[----:B------:R-:W-:-:S04]  /*0820*/  ISETP.GE.AND P1, PT, R9, 0x80, PT ;  /* 0x000000800900780c */ /* 0x000fc80003f26270 */
[----:B------:R0:W5:Y:S04]  /*0830*/  @!P3 LDG.E.U16 R34, [R24.64+0x100] ;  /* 0x000100041822b981 */ /* 0x000168000c1e1500 */
[----:B------:R0:W5:Y:S01]  /*0840*/  @P2 LDG.E.U16 R35, [R24.64+-0x100] ;  /* 0xffff000418232981 */ /* 0x000162000c1e1500 */
[----:B------:R-:W-:Y:S02]  /*0850*/  PRMT R44, RZ, 0x7610, R44 ;  /* 0x00007610ff2c7816 */ /* 0x000fe4000000002c */
[----:B--2---:R-:W-:-:S05]  /*0860*/  SEL R40, R40, RZ, P6 ;  /* 0x000000ff28287207 */ /* 0x004fca0003000000 */
[----:B-1----:R-:W-:Y:S01]  /*0870*/  IMAD.U32 R30, R40, 0x10000, RZ ;  /* 0x00010000281e7824 */ /* 0x002fe200078e00ff */
[----:B----4-:R-:W-:Y:S02]  /*0880*/  SEL R41, R41, RZ, !P0 ;  /* 0x000000ff29297207 */ /* 0x010fe40004000000 */
[----:B---3--:R-:W-:-:S03]  /*0890*/  SEL R31, R39, RZ, P6 ;  /* 0x000000ff271f7207 */ /* 0x008fc60003000000 */
[----:B------:R-:W-:Y:S01]  /*08a0*/  IMAD.U32 R43, R41, 0x10000, RZ ;  /* 0x00010000292b7824 */ /* 0x000fe200078e00ff */
[----:B-----5:R-:W-:Y:S01]  /*08b0*/  SEL R42, R16, RZ, !P0 ;  /* 0x000000ff102a7207 */ /* 0x020fe20004000000 */
[----:B------:R-:W-:Y:S01]  /*08c0*/  IMAD.U32 R31, R31, 0x10000, RZ ;  /* 0x000100001f1f7824 */ /* 0x000fe200078e00ff */
[----:B------:R1:W2:Y:S01]  /*08d0*/  LDG.E.U16 R16, [R22.64+0x400] ;  /* 0x0004000416107981 */ /* 0x0002a2000c1e1500 */
[----:B------:R-:W-:Y:S01]  /*08e0*/  FADD R43, RZ, -R43 ;  /* 0x8000002bff2b7221 */ /* 0x000fe20000000000 */
[----:B------:R-:W-:Y:S01]  /*08f0*/  @P0 FSEL R43, R30, RZ, P6 ;  /* 0x000000ff1e2b0208 */ /* 0x000fe20003000000 */
[----:B------:R-:W-:Y:S01]  /*0900*/  IMAD.U32 R42, R42, 0x10000, RZ ;  /* 0x000100002a2a7824 */ /* 0x000fe200078e00ff */
[----:B------:R-:W-:-:S03]  /*0910*/  SEL R30, R37, RZ, !P4 ;  /* 0x000000ff251e7207 */ /* 0x000fc60006000000 */
[----:B------:R-:W-:Y:S01]  /*0920*/  FADD R42, RZ, -R42 ;  /* 0x8000002aff2a7221 */ /* 0x000fe20000000000 */
[----:B------:R-:W-:Y:S01]  /*0930*/  @P0 FSEL R42, R31, RZ, P6 ;  /* 0x000000ff1f2a0208 */ /* 0x000fe20003000000 */
[----:B------:R-:W-:Y:S01]  /*0940*/  IMAD.U32 R30, R30, 0x10000, RZ ;  /* 0x000100001e1e7824 */ /* 0x000fe200078e00ff */
[----:B------:R-:W-:Y:S02]  /*0950*/  SEL R39, R36, RZ, !P4 ;  /* 0x000000ff24277207 */ /* 0x000fe40006000000 */
[----:B------:R-:W-:Y:S01]  /*0960*/  SEL R31, R27, RZ, P5 ;  /* 0x000000ff1b1f7207 */ /* 0x000fe20002800000 */
[----:B------:R-:W-:Y:S02]  /*0970*/  FADD R27, RZ, -R30 ;  /* 0x8000001eff1b7221 */ /* 0x000fe40000000000 */
[----:B0-----:R-:W-:Y:S01]  /*0980*/  IMAD.U32 R25, R39, 0x10000, RZ ;  /* 0x0001000027197824 */ /* 0x001fe200078e00ff */
[----:B------:R-:W-:Y:S02]  /*0990*/  ISETP.GT.AND P0, PT, R9, 0x7f, PT ;  /* 0x0000007f0900780c */ /* 0x000fe40003f04270 */
[----:B------:R-:W-:Y:S01]  /*09a0*/  SEL R30, R28, RZ, P5 ;  /* 0x000000ff1c1e7207 */ /* 0x000fe20002800000 */
[----:B------:R-:W-:Y:S01]  /*09b0*/  FADD R28, RZ, -R25 ;  /* 0x80000019ff1c7221 */ /* 0x000fe20000000000 */
[----:B------:R-:W-:-:S03]  /*09c0*/  PRMT R37, RZ, 0x7610, R37 ;  /* 0x00007610ff257816 */ /* 0x000fc60000000025 */
[----:B------:R-:W-:Y:S01]  /*09d0*/  IMAD.U32 R25, R30, 0x10000, RZ ;  /* 0x000100001e197824 */ /* 0x000fe200078e00ff */
[----:B------:R-:W-:Y:S01]  /*09e0*/  PRMT R36, RZ, 0x7610, R36 ;  /* 0x00007610ff247816 */ /* 0x000fe20000000024 */
[----:B------:R-:W-:Y:S02]  /*09f0*/  IMAD.U32 R24, R31, 0x10000, RZ ;  /* 0x000100001f187824 */ /* 0x000fe400078e00ff */
[----:B-1----:R-:W-:Y:S01]  /*0a00*/  IMAD.WIDE R22, R21, 0x2, R32 ;  /* 0x0000000215167825 */ /* 0x002fe200078e0220 */
[----:B------:R-:W-:Y:S01]  /*0a10*/  @P4 FSEL R28, R25, RZ, P5 ;  /* 0x000000ff191c4208 */ /* 0x000fe20002800000 */
[----:B------:R0:W3:Y:S01]  /*0a20*/  @P0 LDG.E.U16 R44, [R32.64+0x300] ;  /* 0x00030004202c0981 */ /* 0x0000e2000c1e1500 */
[C---:B------:R-:W-:Y:S02]  /*0a30*/  IADD3 R25, P6, R11.reuse, R0, RZ ;  /* 0x000000000b197210 */ /* 0x040fe40007fde0ff */
[----:B------:R-:W-:Y:S01]  /*0a40*/  @P4 FSEL R27, R24, RZ, P5 ;  /* 0x000000ff181b4208 */ /* 0x000fe20002800000 */
[----:B------:R1:W4:Y:S01]  /*0a50*/  @!P1 LDG.E.U16 R37, [R22.64+0x100] ;  /* 0x0001000416259981 */ /* 0x000322000c1e1500 */
[----:B------:R-:W-:-:S02]  /*0a60*/  ISETP.GE.AND P4, PT, R11, 0x80, PT ;  /* 0x000000800b00780c */ /* 0x000fc40003f86270 */
[C---:B------:R-:W-:Y:S01]  /*0a70*/  ISETP.GT.AND P5, PT, R11.reuse, 0x7f, PT ;  /* 0x0000007f0b00780c */ /* 0x040fe20003fa4270 */
[----:B------:R1:W5:Y:S01]  /*0a80*/  @P0 LDG.E.U16 R36, [R22.64+-0x100] ;  /* 0xffff000416240981 */ /* 0x000362000c1e1500 */
[----:B------:R-:W-:Y:S02]  /*0a90*/  SEL R30, R38, RZ, !P3 ;  /* 0x000000ff261e7207 */ /* 0x000fe40005800000 */
[----:B------:R-:W-:Y:S02]  /*0aa0*/  PRMT R41, RZ, 0x7610, R41 ;  /* 0x00007610ff297816 */ /* 0x000fe40000000029 */
[----:B-1----:R-:W-:Y:S02]  /*0ab0*/  LEA.HI.X.SX32 R22, R11, R10, 0x1, P6 ;  /* 0x0000000a0b167211 */ /* 0x002fe400030f0eff */
[----:B------:R-:W-:Y:S01]  /*0ac0*/  SEL R23, R29, RZ, P2 ;  /* 0x000000ff1d177207 */ /* 0x000fe20001000000 */
[----:B------:R-:W-:Y:S01]  /*0ad0*/  IMAD.U32 R30, R30, 0x10000, RZ ;  /* 0x000100001e1e7824 */ /* 0x000fe200078e00ff */
[----:B------:R-:W-:Y:S01]  /*0ae0*/  LEA R24, P6, R25, c[0x0][0x160], 0x1 ;  /* 0x0000580019187a11 */ /* 0x000fe200078c08ff */
[----:B------:R0:W2:Y:S01]  /*0af0*/  @!P1 LDG.E.U16 R41, [R32.64+0x500] ;  /* 0x0005000420299981 */ /* 0x0000a2000c1e1500 */
[----:B------:R-:W-:-:S02]  /*0b00*/  PRMT R39, RZ, 0x7610, R39 ;  /* 0x00007610ff277816 */ /* 0x000fc40000000027 */
[----:B------:R-:W-:Y:S01]  /*0b10*/  LEA.HI.X R25, R25, c[0x0][0x164], R22, 0x1, P6 ;  /* 0x0000590019197a11 */ /* 0x000fe200030f0c16 */
[----:B------:R-:W-:Y:S01]  /*0b20*/  IMAD.U32 R22, R23, 0x10000, RZ ;  /* 0x0001000017167824 */ /* 0x000fe200078e00ff */
[----:B------:R-:W-:Y:S01]  /*0b30*/  PRMT R40, RZ, 0x7610, R40 ;  /* 0x00007610ff287816 */ /* 0x000fe20000000028 */
[----:B------:R-:W-:Y:S01]  /*0b40*/  FADD R30, RZ, -R30 ;  /* 0x8000001eff1e7221 */ /* 0x000fe20000000000 */
[----:B------:R-:W-:Y:S01]  /*0b50*/  PRMT R38, RZ, 0x7610, R38 ;  /* 0x00007610ff267816 */ /* 0x000fe20000000026 */
[----:B------:R1:W2:Y:S01]  /*0b60*/  @!P4 LDG.E.U16 R39, [R24.64+0x500] ;  /* 0x000500041827c981 */ /* 0x0002a2000c1e1500 */
[----:B------:R-:W-:Y:S01]  /*0b70*/  @P3 FSEL R30, R22, RZ, P2 ;  /* 0x000000ff161e3208 */ /* 0x000fe20001000000 */
[----:B------:R-:W-:Y:S02]  /*0b80*/  IMAD.WIDE R22, R21, 0x2, R24 ;  /* 0x0000000215167825 */ /* 0x000fe400078e0218 */
[----:B------:R1:W2:Y:S04]  /*0b90*/  @P5 LDG.E.U16 R40, [R24.64+0x300] ;  /* 0x0003000418285981 */ /* 0x0002a8000c1e1500 */
[----:B------:R1:W2:Y:S04]  /*0ba0*/  LDG.E.U16 R31, [R24.64+0x400] ;  /* 0x00040004181f7981 */ /* 0x0002a8000c1e1500 */
[----:B------:R0:W2:Y:S04]  /*0bb0*/  @P5 LDG.E.U16 R38, [R22.64+-0x100] ;  /* 0xffff000416265981 */ /* 0x0000a8000c1e1500 */
[----:B------:R0:W2:Y:S01]  /*0bc0*/  LDG.E.U16 R29, [R32.64+0x400] ;  /* 0x00040004201d7981 */ /* 0x0000a2000c1e1500 */
[----:B-1----:R-:W-:-:S06]  /*0bd0*/  PRMT R24, RZ, 0x7610, R24 ;  /* 0x00007610ff187816 */ /* 0x002fcc0000000018 */
[----:B------:R1:W2:Y:S01]  /*0be0*/  @!P4 LDG.E.U16 R24, [R22.64+0x100] ;  /* 0x000100041618c981 */ /* 0x0002a2000c1e1500 */
[----:B0-----:R-:W-:Y:S02]  /*0bf0*/  SEL R33, R34, RZ, !P3 ;  /* 0x000000ff22217207 */ /* 0x001fe40005800000 */
[----:B------:R-:W-:-:S03]  /*0c00*/  SEL R35, R35, RZ, P2 ;  /* 0x000000ff23237207 */ /* 0x000fc60001000000 */
[----:B------:R-:W-:Y:S02]  /*0c10*/  IMAD.U32 R33, R33, 0x10000, RZ ;  /* 0x0001000021217824 */ /* 0x000fe400078e00ff */
[----:B-1----:R-:W-:Y:S02]  /*0c20*/  IMAD.U32 R22, R35, 0x10000, RZ ;  /* 0x0001000023167824 */ /* 0x002fe400078e00ff */
[----:B------:R-:W-:-:S03]  /*0c30*/  FADD R33, RZ, -R33 ;  /* 0x80000021ff217221 */ /* 0x000fc60000000000 */
[----:B------:R-:W-:Y:S02]  /*0c40*/  @P3 FSEL R33, R22, RZ, P2 ;  /* 0x000000ff16213208 */ /* 0x000fe40001000000 */
[----:B------:R-:W-:Y:S02]  /*0c50*/  IADD3 R22, P2, R7, R0, RZ ;  /* 0x0000000007167210 */ /* 0x000fe40007f5e0ff */
[----:B---3--:R-:W-:Y:S02]  /*0c60*/  SEL R44, R44, RZ, P0 ;  /* 0x000000ff2c2c7207 */ /* 0x008fe40000000000 */
[----:B----4-:R-:W-:Y:S02]  /*0c70*/  SEL R34, R37, RZ, !P1 ;  /* 0x000000ff25227207 */ /* 0x010fe40004800000 */
[----:B-----5:R-:W-:-:S03]  /*0c80*/  SEL R23, R36, RZ, P0 ;  /* 0x000000ff24177207 */ /* 0x020fc60000000000 */
[----:B------:R-:W-:Y:S02]  /*0c90*/  IMAD.U32 R34, R34, 0x10000, RZ ;  /* 0x0001000022227824 */ /* 0x000fe400078e00ff */
[----:B------:R-:W-:Y:S02]  /*0ca0*/  IMAD.U32 R23, R23, 0x10000, RZ ;  /* 0x0001000017177824 */ /* 0x000fe400078e00ff */
[----:B------:R-:W-:Y:S01]  /*0cb0*/  FADD R34, RZ, -R34 ;  /* 0x80000022ff227221 */ /* 0x000fe20000000000 */
[----:B------:R-:W-:Y:S01]  /*0cc0*/  IMAD.U32 R25, R44, 0x10000, RZ ;  /* 0x000100002c197824 */ /* 0x000fe200078e00ff */
[----:B--2---:R-:W-:Y:S02]  /*0cd0*/  SEL R32, R41, RZ, !P1 ;  /* 0x000000ff29207207 */ /* 0x004fe40004800000 */
[----:B------:R-:W-:-:S03]  /*0ce0*/  @P1 FSEL R34, R23, RZ, P0 ;  /* 0x000000ff17221208 */ /* 0x000fc60000000000 */
[----:B------:R-:W-:Y:S01]  /*0cf0*/  IMAD.U32 R32, R32, 0x10000, RZ ;  /* 0x0001000020207824 */ /* 0x000fe200078e00ff */
[----:B------:R-:W-:Y:S02]  /*0d00*/  LEA.HI.X.SX32 R23, R7, R10, 0x1, P2 ;  /* 0x0000000a07177211 */ /* 0x000fe400010f0eff */
[----:B------:R-:W-:Y:S01]  /*0d10*/  SEL R35, R39, RZ, !P4 ;  /* 0x000000ff27237207 */ /* 0x000fe20006000000 */
[----:B------:R-:W-:Y:S01]  /*0d20*/  FADD R32, RZ, -R32 ;  /* 0x80000020ff207221 */ /* 0x000fe20000000000 */
[----:B------:R-:W-:Y:S02]  /*0d30*/  SEL R36, R40, RZ, P5 ;  /* 0x000000ff28247207 */ /* 0x000fe40002800000 */
[----:B------:R-:W-:Y:S01]  /*0d40*/  @P1 FSEL R32, R25, RZ, P0 ;  /* 0x000000ff19201208 */ /* 0x000fe20000000000 */
[----:B------:R-:W-:Y:S01]  /*0d50*/  IMAD.U32 R35, R35, 0x10000, RZ ;  /* 0x0001000023237824 */ /* 0x000fe200078e00ff */
[----:B------:R-:W-:Y:S01]  /*0d60*/  ISETP.GE.AND P1, PT, R7, 0x80, PT ;  /* 0x000000800700780c */ /* 0x000fe20003f26270 */
[----:B------:R-:W-:Y:S01]  /*0d70*/  IMAD.U32 R36, R36, 0x10000, RZ ;  /* 0x0001000024247824 */ /* 0x000fe200078e00ff */
[----:B------:R-:W-:-:S02]  /*0d80*/  SEL R38, R38, RZ, P5 ;  /* 0x000000ff26267207 */ /* 0x000fc40002800000 */
[----:B------:R-:W-:Y:S01]  /*0d90*/  ISETP.GT.AND P0, PT, R7, 0x7f, PT ;  /* 0x0000007f0700780c */ /* 0x000fe20003f04270 */
[----:B------:R-:W-:Y:S01]  /*0da0*/  FADD R35, RZ, -R35 ;  /* 0x80000023ff237221 */ /* 0x000fe20000000000 */
[----:B------:R-:W-:Y:S02]  /*0db0*/  SEL R37, R24, RZ, !P4 ;  /* 0x000000ff18257207 */ /* 0x000fe40006000000 */
[----:B------:R-:W-:-:S03]  /*0dc0*/  LEA R24, P2, R22, c[0x0][0x160], 0x1 ;  /* 0x0000580016187a11 */ /* 0x000fc600078408ff */
[----:B------:R-:W-:Y:S01]  /*0dd0*/  IMAD.U32 R37, R37, 0x10000, RZ ;  /* 0x0001000025257824 */ /* 0x000fe200078e00ff */
[----:B------:R-:W-:Y:S01]  /*0de0*/  LEA.HI.X R25, R22, c[0x0][0x164], R23, 0x1, P2 ;  /* 0x0000590016197a11 */ /* 0x000fe200010f0c17 */
[----:B------:R-:W-:Y:S01]  /*0df0*/  IMAD.U32 R22, R38, 0x10000, RZ ;  /* 0x0001000026167824 */ /* 0x000fe200078e00ff */
[----:B------:R-:W-:Y:S01]  /*0e00*/  @P4 FSEL R35, R36, RZ, P5 ;  /* 0x000000ff24234208 */ /* 0x000fe20002800000 */
[----:B------:R-:W-:Y:S01]  /*0e10*/  FADD R36, RZ, -R37 ;  /* 0x80000025ff247221 */ /* 0x000fe20000000000 */
[----:B------:R-:W-:Y:S01]  /*0e20*/  PRMT R40, RZ, 0x7610, R40 ;  /* 0x00007610ff287816 */ /* 0x000fe20000000028 */
[----:B------:R0:W2:Y:S01]  /*0e30*/  LDG.E.U16 R37, [R24.64+0x400] ;  /* 0x0004000418257981 */ /* 0x0000a2000c1e1500 */
[----:B------:R-:W-:Y:S02]  /*0e40*/  PRMT R38, RZ, 0x7610, R38 ;  /* 0x00007610ff267816 */ /* 0x000fe40000000026 */
[----:B------:R-:W-:Y:S01]  /*0e50*/  @P4 FSEL R36, R22, RZ, P5 ;  /* 0x000000ff16244208 */ /* 0x000fe20002800000 */
[----:B------:R-:W-:Y:S01]  /*0e60*/  IMAD.WIDE R22, R21, 0x2, R24 ;  /* 0x0000000215167825 */ /* 0x000fe200078e0218 */
[----:B------:R-:W-:Y:S01]  /*0e70*/  PRMT R41, RZ, 0x7610, R41 ;  /* 0x00007610ff297816 */ /* 0x000fe20000000029 */
[----:B------:R-:W3:Y:S01]  /*0e80*/  @!P1 LDG.E.U16 R40, [R24.64+0x500] ;  /* 0x0005000418289981 */ /* 0x000ee2000c1e1500 */
[----:B------:R-:W-:-:S03]  /*0e90*/  PRMT R39, RZ, 0x7610, R39 ;  /* 0x00007610ff277816 */ /* 0x000fc60000000027 */
[----:B------:R-:W4:Y:S04]  /*0ea0*/  @P0 LDG.E.U16 R38, [R24.64+0x300] ;  /* 0x0003000418260981 */ /* 0x000f28000c1e1500 */
[----:B------:R1:W5:Y:S04]  /*0eb0*/  @!P1 LDG.E.U16 R41, [R22.64+0x100] ;  /* 0x0001000416299981 */ /* 0x000368000c1e1500 */
[----:B------:R1:W0:Y:S02]  /*0ec0*/  @P0 LDG.E.U16 R39, [R22.64+-0x100] ;  /* 0xffff000416270981 */ /* 0x000224000c1e1500 */
[----:B-1----:R-:W-:-:S02]  /*0ed0*/  IADD3 R23, P2, R17, R0, RZ ;  /* 0x0000000011177210 */ /* 0x002fc40007f5e0ff */
[----:B---3--:R-:W-:Y:S02]  /*0ee0*/  SEL R40, R40, RZ, !P1 ;  /* 0x000000ff28287207 */ /* 0x008fe40004800000 */
[----:B----4-:R-:W-:Y:S02]  /*0ef0*/  SEL R44, R38, RZ, P0 ;  /* 0x000000ff262c7207 */ /* 0x010fe40000000000 */
[----:B-----5:R-:W-:Y:S02]  /*0f00*/  SEL R41, R41, RZ, !P1 ;  /* 0x000000ff29297207 */ /* 0x020fe40004800000 */
[----:B0-----:R-:W-:Y:S01]  /*0f10*/  SEL R25, R39, RZ, P0 ;  /* 0x000000ff27197207 */ /* 0x001fe20000000000 */
[----:B------:R-:W-:Y:S02]  /*0f20*/  IMAD.U32 R38, R40, 0x10000, RZ ;  /* 0x0001000028267824 */ /* 0x000fe400078e00ff */
[----:B------:R-:W-:Y:S02]  /*0f30*/  IMAD.U32 R40, R44, 0x10000, RZ ;  /* 0x000100002c287824 */ /* 0x000fe400078e00ff */
[----:B------:R-:W-:-:S02]  /*0f40*/  IMAD.U32 R24, R41, 0x10000, RZ ;  /* 0x0001000029187824 */ /* 0x000fc400078e00ff */
[----:B------:R-:W-:Y:S01]  /*0f50*/  IMAD.U32 R22, R25, 0x10000, RZ ;  /* 0x0001000019167824 */ /* 0x000fe200078e00ff */
[----:B------:R-:W-:Y:S01]  /*0f60*/  FADD R38, RZ, -R38 ;  /* 0x80000026ff267221 */ /* 0x000fe20000000000 */
[----:B------:R-:W-:Y:S01]  /*0f70*/  FADD R39, RZ, -R24 ;  /* 0x80000018ff277221 */ /* 0x000fe20000000000 */
[----:B------:R-:W-:Y:S02]  /*0f80*/  @P1 FSEL R38, R40, RZ, P0 ;  /* 0x000000ff28261208 */ /* 0x000fe40000000000 */
[----:B------:R-:W-:Y:S02]  /*0f90*/  @P1 FSEL R39, R22, RZ, P0 ;  /* 0x000000ff16271208 */ /* 0x000fe40000000000 */
[C---:B------:R-:W-:Y:S02]  /*0fa0*/  ISETP.GE.AND P1, PT, R17.reuse, 0x80, PT ;  /* 0x000000801100780c */ /* 0x040fe40003f26270 */
[----:B------:R-:W-:Y:S02]  /*0fb0*/  LEA.HI.X.SX32 R24, R17, R10, 0x1, P2 ;  /* 0x0000000a11187211 */ /* 0x000fe400010f0eff */
[----:B------:R-:W-:-:S04]  /*0fc0*/  LEA R22, P0, R23, c[0x0][0x160], 0x1 ;  /* 0x0000580017167a11 */ /* 0x000fc800078008ff */
[--C-:B------:R-:W-:Y:S02]  /*0fd0*/  LEA.HI.X R23, R23, c[0x0][0x164], R24.reuse, 0x1, P0 ;  /* 0x0000590017177a11 */ /* 0x100fe400000f0c18 */
[----:B------:R-:W-:Y:S02]  /*0fe0*/  ISETP.GT.AND P0, PT, R17, 0x7f, PT ;  /* 0x0000007f1100780c */ /* 0x000fe40003f04270 */
[----:B------:R-:W-:Y:S01]  /*0ff0*/  PRMT R24, RZ, 0x7610, R24 ;  /* 0x00007610ff187816 */ /* 0x000fe20000000018 */
[----:B------:R0:W3:Y:S01]  /*1000*/  LDG.E.U16 R41, [R22.64+0x400] ;  /* 0x0004000416297981 */ /* 0x0000e2000c1e1500 */
[----:B------:R-:W-:-:S04]  /*1010*/  PRMT R25, RZ, 0x7610, R25 ;  /* 0x00007610ff197816 */ /* 0x000fc80000000019 */
[----:B------:R-:W4:Y:S05]  /*1020*/  @!P1 LDG.E.U16 R24, [R22.64+0x500] ;  /* 0x0005000416189981 */ /* 0x000f2a000c1e1500 */
[----:B------:R-:W5:Y:S01]  /*1030*/  @P0 LDG.E.U16 R25, [R22.64+0x300] ;  /* 0x0003000416190981 */ /* 0x000f62000c1e1500 */
[----:B------:R-:W-:Y:S02]  /*1040*/  PRMT R44, RZ, 0x7610, R44 ;  /* 0x00007610ff2c7816 */ /* 0x000fe4000000002c */
[----:B----4-:R-:W-:-:S05]  /*1050*/  SEL R24, R24, RZ, !P1 ;  /* 0x000000ff18187207 */ /* 0x010fca0004800000 */
[----:B------:R-:W-:Y:S01]  /*1060*/  IMAD.U32 R40, R24, 0x10000, RZ ;  /* 0x0001000018287824 */ /* 0x000fe200078e00ff */
[----:B-----5:R-:W-:-:S05]  /*1070*/  SEL R24, R25, RZ, P0 ;  /* 0x000000ff19187207 */ /* 0x020fca0000000000 */
[----:B------:R-:W-:Y:S01]  /*1080*/  IMAD.U32 R24, R24, 0x10000, RZ ;  /* 0x0001000018187824 */ /* 0x000fe200078e00ff */
[----:B------:R-:W-:-:S04]  /*1090*/  FADD R40, RZ, -R40 ;  /* 0x80000028ff287221 */ /* 0x000fc80000000000 */
[----:B------:R-:W-:Y:S01]  /*10a0*/  @P1 FSEL R40, R24, RZ, P0 ;  /* 0x000000ff18281208 */ /* 0x000fe20000000000 */
[----:B------:R-:W-:Y:S01]  /*10b0*/  IMAD.WIDE R24, R21, 0x2, R22 ;  /* 0x0000000215187825 */ /* 0x000fe200078e0216 */
[----:B0-----:R-:W-:-:S04]  /*10c0*/  PRMT R22, RZ, 0x7610, R22 ;  /* 0x00007610ff167816 */ /* 0x001fc80000000016 */
[----:B------:R-:W4:Y:S04]  /*10d0*/  @P0 LDG.E.U16 R44, [R24.64+-0x100] ;  /* 0xffff0004182c0981 */ /* 0x000f28000c1e1500 */
[----:B------:R-:W5:Y:S01]  /*10e0*/  @!P1 LDG.E.U16 R22, [R24.64+0x100] ;  /* 0x0001000418169981 */ /* 0x000f62000c1e1500 */
[----:B------:R-:W-:Y:S02]  /*10f0*/  LOP3.LUT R45, R45, 0xfffe0000, RZ, 0xc0, !PT ;  /* 0xfffe00002d2d7812 */ /* 0x000fe400078ec0ff */
[----:B-----5:R-:W-:Y:S02]  /*1100*/  SEL R22, R22, RZ, !P1 ;  /* 0x000000ff16167207 */ /* 0x020fe40004800000 */
[----:B----4-:R-:W-:-:S03]  /*1110*/  SEL R23, R44, RZ, P0 ;  /* 0x000000ff2c177207 */ /* 0x010fc60000000000 */
[----:B------:R-:W-:-:S04]  /*1120*/  IMAD.U32 R22, R22, 0x10000, RZ ;  /* 0x0001000016167824 */ /* 0x000fc800078e00ff */
[----:B------:R-:W-:Y:S01]  /*1130*/  FADD R44, RZ, -R22 ;  /* 0x80000016ff2c7221 */ /* 0x000fe20000000000 */
[----:B------:R-:W-:-:S05]  /*1140*/  IMAD.U32 R22, R23, 0x10000, RZ ;  /* 0x0001000017167824 */ /* 0x000fca00078e00ff */
[----:B------:R-:W-:Y:S01]  /*1150*/  @P1 FSEL R44, R22, RZ, P0 ;  /* 0x000000ff162c1208 */ /* 0x000fe20000000000 */
[----:B------:R-:W-:Y:S02]  /*1160*/  IMAD.IADD R22, R2, 0x1, -R45 ;  /* 0x0000000102167824 */ /* 0x000fe400078e0a2d */
[----:B------:R-:W-:-:S04]  /*1170*/  IMAD.MOV.U32 R45, RZ, RZ, 0x2 ;  /* 0x00000002ff2d7424 */ /* 0x000fc800078e00ff */
[----:B------:R-:W-:-:S06]  /*1180*/  IMAD.WIDE R22, R22, R45, c[0x0][0x170] ;  /* 0x00005c0016167625 */ /* 0x000fcc00078e022d */
[----:B------:R-:W4:Y:S01]  /*1190*/  LDG.E.EL.U16 R22, [R22.64] ;  /* 0x0000000416167981 */ /* 0x000f22000c2e1500 */
[----:B------:R-:W-:-:S04]  /*11a0*/  SHF.R.S32.HI R25, RZ, 0x1f, R2 ;  /* 0x0000001fff197819 */ /* 0x000fc80000011402 */
[----:B------:R-:W-:-:S04]  /*11b0*/  LEA.HI R25, R25, R2, RZ, 0x11 ;  /* 0x0000000219197211 */ /* 0x000fc800078f88ff */
[----:B------:R-:W-:Y:S01]  /*11c0*/  LOP3.LUT R25, R25, 0xfffe0000, RZ, 0xc0, !PT ;  /* 0xfffe000019197812 */ /* 0x000fe200078ec0ff */
[----:B----4-:R-:W-:-:S04]  /*11d0*/  IMAD.U32 R24, R22, 0x10000, RZ ;  /* 0x0001000016187824 */ /* 0x010fc800078e00ff */
[----:B------:R-:W-:Y:S01]  /*11e0*/  FMUL R22, R43, R24 ;  /* 0x000000182b167220 */ /* 0x000fe20000400000 */
[----:B------:R-:W-:Y:S01]  /*11f0*/  FMUL R42, R24, R42 ;  /* 0x0000002a182a7220 */ /* 0x000fe20000400000 */
[----:B------:R-:W-:Y:S02]  /*1200*/  IMAD.IADD R24, R2, 0x1, -R25 ;  /* 0x0000000102187824 */ /* 0x000fe400078e0a19 */
[----:B------:R-:W-:-:S04]  /*1210*/  IMAD.MOV.U32 R43, RZ, RZ, 0x2 ;  /* 0x00000002ff2b7424 */ /* 0x000fc800078e00ff */
[----:B------:R-:W-:-:S06]  /*1220*/  IMAD.WIDE R24, R24, R43, c[0x0][0x168] ;  /* 0x00005a0018187625 */ /* 0x000fcc00078e022b */
[----:B------:R-:W4:Y:S01]  /*1230*/  LDG.E.EL.U16 R25, [R24.64] ;  /* 0x0000000418197981 */ /* 0x000f22000c2e1500 */
[----:B------:R-:W-:Y:S01]  /*1240*/  IMAD.U32 R12, R12, 0x10000, RZ ;  /* 0x000100000c0c7824 */ /* 0x000fe200078e00ff */
[----:B------:R-:W-:Y:S01]  /*1250*/  IADD3 R23, R21, R0, R15 ;  /* 0x0000000015177210 */ /* 0x000fe20007ffe00f */
[----:B----4-:R-:W-:-:S04]  /*1260*/  IMAD.U32 R25, R25, 0x10000, RZ ;  /* 0x0001000019197824 */ /* 0x010fc800078e00ff */
[----:B------:R-:W-:Y:S01]  /*1270*/  FFMA R12, R12, R25, R22 ;  /* 0x000000190c0c7223 */ /* 0x000fe20000000016 */
[----:B------:R-:W-:-:S06]  /*1280*/  IMAD.WIDE R22, R23, R45, c[0x0][0x160] ;  /* 0x0000580017167625 */ /* 0x000fcc00078e022d */
[----:B------:R-:W4:Y:S02]  /*1290*/  LDG.E.U16 R22, [R22.64] ;  /* 0x0000000416167981 */ /* 0x000f24000c1e1500 */
[----:B----4-:R-:W-:-:S04]  /*12a0*/  IMAD.U32 R15, R22, 0x10000, RZ ;  /* 0x00010000160f7824 */ /* 0x010fc800078e00ff */
[----:B------:R-:W-:Y:S01]  /*12b0*/  FFMA R42, R25, R15, R42 ;  /* 0x0000000f192a7223 */ /* 0x000fe2000000002a */
[----:B------:R-:W-:-:S04]  /*12c0*/  IMAD.WIDE R24, R18, R45, c[0x0][0x170] ;  /* 0x00005c0012187625 */ /* 0x000fc800078e022d */
[----:B------:R-:W-:Y:S02]  /*12d0*/  IMAD.WIDE R22, R18, R43, c[0x0][0x168] ;  /* 0x00005a0012167625 */ /* 0x000fe400078e022b */
[----:B------:R-:W4:Y:S04]  /*12e0*/  LDG.E.EL.U16 R24, [R24.64] ;  /* 0x0000000418187981 */ /* 0x000f28000c2e1500 */
[----:B------:R0:W5:Y:S01]  /*12f0*/  LDG.E.EL.U16 R15, [R22.64] ;  /* 0x00000004160f7981 */ /* 0x000162000c2e1500 */
[----:B------:R-:W-:-:S05]  /*1300*/  IADD3 R18, R21, R0, R19 ;  /* 0x0000000015127210 */ /* 0x000fca0007ffe013 */
[----:B------:R-:W-:-:S06]  /*1310*/  IMAD.WIDE R18, R18, R45, c[0x0][0x160] ;  /* 0x0000580012127625 */ /* 0x000fcc00078e022d */
[----:B------:R5:W2:Y:S01]  /*1320*/  LDG.E.U16 R18, [R18.64] ;  /* 0x0000000412127981 */ /* 0x000aa2000c1e1500 */
[----:B0-----:R-:W-:-:S06]  /*1330*/  IMAD.WIDE R22, R3, R43, c[0x0][0x168] ;  /* 0x00005a0003167625 */ /* 0x001fcc00078e022b */
[----:B------:R-:W2:Y:S01]  /*1340*/  LDG.E.EL.U16 R22, [R22.64] ;  /* 0x0000000416167981 */ /* 0x000ea2000c2e1500 */
[----:B----4-:R-:W-:Y:S02]  /*1350*/  IMAD.U32 R24, R24, 0x10000, RZ ;  /* 0x0001000018187824 */ /* 0x010fe400078e00ff */
[----:B-----5:R-:W-:Y:S02]  /*1360*/  IMAD.U32 R19, R15, 0x10000, RZ ;  /* 0x000100000f137824 */ /* 0x020fe400078e00ff */
[----:B------:R-:W-:Y:S01]  /*1370*/  IMAD.U32 R15, R14, 0x10000, RZ ;  /* 0x000100000e0f7824 */ /* 0x000fe200078e00ff */
[----:B------:R-:W-:-:S04]  /*1380*/  FMUL R14, R27, R24 ;  /* 0x000000181b0e7220 */ /* 0x000fc80000400000 */
[----:B------:R-:W-:Y:S01]  /*1390*/  FFMA R25, R15, R19, R14 ;  /* 0x000000130f197223 */ /* 0x000fe2000000000e */
[----:B------:R-:W-:-:S04]  /*13a0*/  IMAD.WIDE R14, R26, R43, c[0x0][0x168] ;  /* 0x00005a001a0e7625 */ /* 0x000fc800078e022b */
[----:B------:R-:W-:-:S06]  /*13b0*/  IMAD.WIDE R26, R26, R45, c[0x0][0x170] ;  /* 0x00005c001a1a7625 */ /* 0x000fcc00078e022d */
[----:B------:R-:W4:Y:S01]  /*13c0*/  LDG.E.EL.U16 R26, [R26.64] ;  /* 0x000000041a1a7981 */ /* 0x000f22000c2e1500 */
[----:B------:R-:W-:-:S03]  /*13d0*/  FMUL R28, R24, R28 ;  /* 0x0000001c181c7220 */ /* 0x000fc60000400000 */
[----:B------:R0:W5:Y:S02]  /*13e0*/  LDG.E.EL.U16 R24, [R14.64] ;  /* 0x000000040e187981 */ /* 0x000164000c2e1500 */
[----:B0-----:R-:W-:-:S05]  /*13f0*/  IMAD.WIDE R14, R3, R45, c[0x0][0x170] ;  /* 0x00005c00030e7625 */ /* 0x001fca00078e022d */
[----:B------:R0:W3:Y:S01]  /*1400*/  LDG.E.EL.U16 R3, [R14.64] ;  /* 0x000000040e037981 */ /* 0x0000e2000c2e1500 */
[----:B--2---:R-:W-:-:S04]  /*1410*/  IMAD.U32 R18, R18, 0x10000, RZ ;  /* 0x0001000012127824 */ /* 0x004fc800078e00ff */
[----:B------:R-:W-:Y:S01]  /*1420*/  FFMA R28, R19, R18, R28 ;  /* 0x00000012131c7223 */ /* 0x000fe2000000001c */
[----:B------:R-:W-:-:S04]  /*1430*/  IADD3 R19, P0, R13, R0, RZ ;  /* 0x000000000d137210 */ /* 0x000fc80007f1e0ff */
[----:B------:R-:W-:Y:S02]  /*1440*/  LEA.HI.X.SX32 R10, R13, R10, 0x1, P0 ;  /* 0x0000000a0d0a7211 */ /* 0x000fe400000f0eff */
[----:B------:R-:W-:Y:S02]  /*1450*/  LEA R18, P0, R19, c[0x0][0x160], 0x1 ;  /* 0x0000580013127a11 */ /* 0x000fe400078008ff */
[----:B------:R-:W-:Y:S02]  /*1460*/  ISETP.GE.AND P1, PT, R13, 0x80, PT ;  /* 0x000000800d00780c */ /* 0x000fe40003f26270 */
[----:B------:R-:W-:Y:S02]  /*1470*/  LEA.HI.X R19, R19, c[0x0][0x164], R10, 0x1, P0 ;  /* 0x0000590013137a11 */ /* 0x000fe400000f0c0a */
[----:B------:R-:W-:Y:S02]  /*1480*/  ISETP.GT.AND P0, PT, R13, 0x7f, PT ;  /* 0x0000007f0d00780c */ /* 0x000fe40003f04270 */
[----:B------:R-:W-:-:S02]  /*1490*/  IADD3 R5, R21, R0, R5 ;  /* 0x0000000015057210 */ /* 0x000fc40007ffe005 */
[CC--:B------:R-:W-:Y:S02]  /*14a0*/  IADD3 R9, R21.reuse, R0.reuse, R9 ;  /* 0x0000000015097210 */ /* 0x0c0fe40007ffe009 */
[CC--:B0-----:R-:W-:Y:S02]  /*14b0*/  IADD3 R14, R21.reuse, R0.reuse, R11 ;  /* 0x00000000150e7210 */ /* 0x0c1fe40007ffe00b */
[CC--:B------:R-:W-:Y:S02]  /*14c0*/  IADD3 R7, R21.reuse, R0.reuse, R7 ;  /* 0x0000000015077210 */ /* 0x0c0fe40007ffe007 */
[CC--:B------:R-:W-:Y:S02]  /*14d0*/  IADD3 R17, R21.reuse, R0.reuse, R17 ;  /* 0x0000000015117210 */ /* 0x0c0fe40007ffe011 */
[C---:B------:R-:W-:Y:S01]  /*14e0*/  IADD3 R0, R21.reuse, R0, R13 ;  /* 0x0000000015007210 */ /* 0x040fe20007ffe00d */
[----:B------:R-:W-:Y:S01]  /*14f0*/  IMAD.WIDE R10, R21, 0x2, R18 ;  /* 0x00000002150a7825 */ /* 0x000fe200078e0212 */
[----:B------:R-:W-:-:S02]  /*1500*/  PRMT R13, RZ, 0x7610, R13 ;  /* 0x00007610ff0d7816 */ /* 0x000fc4000000000d */
[----:B------:R-:W-:Y:S01]  /*1510*/  PRMT R15, RZ, 0x7610, R15 ;  /* 0x00007610ff0f7816 */ /* 0x000fe2000000000f */
[----:B------:R-:W-:-:S03]  /*1520*/  IMAD.U32 R21, R16, 0x10000, RZ ;  /* 0x0001000010157824 */ /* 0x000fc600078e00ff */
[----:B------:R0:W2:Y:S04]  /*1530*/  @!P1 LDG.E.U16 R13, [R10.64+0x100] ;  /* 0x000100040a0d9981 */ /* 0x0000a8000c1e1500 */
[----:B------:R0:W2:Y:S02]  /*1540*/  @P0 LDG.E.U16 R15, [R10.64+-0x100] ;  /* 0xffff00040a0f0981 */ /* 0x0000a4000c1e1500 */
[----:B0-----:R-:W-:-:S04]  /*1550*/  IMAD.WIDE R10, R8, R45, c[0x0][0x170] ;  /* 0x00005c00080a7625 */ /* 0x001fc800078e022d */
[----:B------:R-:W-:Y:S02]  /*1560*/  IMAD.U32 R22, R22, 0x10000, RZ ;  /* 0x0001000016167824 */ /* 0x000fe400078e00ff */
[----:B----4-:R-:W-:-:S04]  /*1570*/  IMAD.U32 R26, R26, 0x10000, RZ ;  /* 0x000100001a1a7824 */ /* 0x010fc800078e00ff */
[----:B------:R-:W-:Y:S01]  /*1580*/  FMUL R16, R30, R26 ;  /* 0x0000001a1e107220 */ /* 0x000fe20000400000 */
[----:B------:R-:W-:Y:S01]  /*1590*/  FMUL R33, R26, R33 ;  /* 0x000000211a217220 */ /* 0x000fe20000400000 */
[-C--:B------:R-:W-:Y:S02]  /*15a0*/  IMAD.WIDE R26, R8, R43.reuse, c[0x0][0x168] ;  /* 0x00005a00081a7625 */ /* 0x080fe400078e022b */
[----:B------:R0:W4:Y:S04]  /*15b0*/  LDG.E.EL.U16 R8, [R10.64] ;  /* 0x000000040a087981 */ /* 0x000128000c2e1500 */
[----:B------:R1:W4:Y:S01]  /*15c0*/  LDG.E.EL.U16 R23, [R26.64] ;  /* 0x000000041a177981 */ /* 0x000322000c2e1500 */
[----:B0-----:R-:W-:-:S04]  /*15d0*/  IMAD.WIDE R10, R4, R43, c[0x0][0x168] ;  /* 0x00005a00040a7625 */ /* 0x001fc800078e022b */
[----:B-1----:R-:W-:Y:S02]  /*15e0*/  IMAD.WIDE R26, R4, R45, c[0x0][0x170] ;  /* 0x00005c00041a7625 */ /* 0x002fe400078e022d */
[----:B------:R0:W4:Y:S04]  /*15f0*/  LDG.E.EL.U16 R4, [R10.64] ;  /* 0x000000040a047981 */ /* 0x000128000c2e1500 */
[----:B------:R1:W4:Y:S01]  /*1600*/  LDG.E.EL.U16 R27, [R26.64] ;  /* 0x000000041a1b7981 */ /* 0x000322000c2e1500 */
[----:B0-----:R-:W-:-:S05]  /*1610*/  IMAD.WIDE R10, R6, R43, c[0x0][0x168] ;  /* 0x00005a00060a7625 */ /* 0x001fca00078e022b */
[----:B-1----:R0:W4:Y:S01]  /*1620*/  LDG.E.EL.U16 R26, [R10.64] ;  /* 0x000000040a1a7981 */ /* 0x002122000c2e1500 */
[----:B-----5:R-:W-:Y:S02]  /*1630*/  IMAD.U32 R24, R24, 0x10000, RZ ;  /* 0x0001000018187824 */ /* 0x020fe400078e00ff */
[----:B---3--:R-:W-:Y:S02]  /*1640*/  IMAD.U32 R3, R3, 0x10000, RZ ;  /* 0x0001000003037824 */ /* 0x008fe400078e00ff */
[----:B0-----:R-:W-:Y:S01]  /*1650*/  IMAD.WIDE R10, R6, R45, c[0x0][0x170] ;  /* 0x00005c00060a7625 */ /* 0x001fe200078e022d */
[----:B------:R-:W-:-:S04]  /*1660*/  FFMA R16, R21, R24, R16 ;  /* 0x0000001815107223 */ /* 0x000fc80000000010 */
[----:B------:R0:W3:Y:S01]  /*1670*/  LDG.E.EL.U16 R6, [R10.64] ;  /* 0x000000040a067981 */ /* 0x0000e2000c2e1500 */
[----:B------:R-:W-:Y:S01]  /*1680*/  IMAD.U32 R21, R29, 0x10000, RZ ;  /* 0x000100001d157824 */ /* 0x000fe200078e00ff */
[----:B------:R-:W-:Y:S01]  /*1690*/  FMUL R32, R32, R3 ;  /* 0x0000000320207220 */ /* 0x000fe20000400000 */
[----:B------:R-:W-:Y:S02]  /*16a0*/  PRMT R29, RZ, 0x7610, R29 ;  /* 0x00007610ff1d7816 */ /* 0x000fe4000000001d */
[----:B------:R-:W-:Y:S01]  /*16b0*/  PRMT R30, RZ, 0x7610, R30 ;  /* 0x00007610ff1e7816 */ /* 0x000fe2000000001e */
[C---:B0-----:R-:W-:Y:S01]  /*16c0*/  IMAD.WIDE R10, R20.reuse, R43, c[0x0][0x168] ;  /* 0x00005a00140a7625 */ /* 0x041fe200078e022b */
[----:B------:R-:W-:Y:S02]  /*16d0*/  FFMA R21, R21, R22, R32 ;  /* 0x0000001615157223 */ /* 0x000fe40000000020 */
[----:B------:R0:W5:Y:S04]  /*16e0*/  @!P1 LDG.E.U16 R29, [R18.64+0x500] ;  /* 0x00050004121d9981 */ /* 0x000168000c1e1500 */
[----:B------:R1:W5:Y:S04]  /*16f0*/  LDG.E.EL.U16 R43, [R10.64] ;  /* 0x000000040a2b7981 */ /* 0x000368000c2e1500 */
[----:B------:R0:W5:Y:S04]  /*1700*/  @P0 LDG.E.U16 R30, [R18.64+0x300] ;  /* 0x00030004121e0981 */ /* 0x000168000c1e1500 */
[----:B------:R0:W5:Y:S01]  /*1710*/  LDG.E.U16 R32, [R18.64+0x400] ;  /* 0x0004000412207981 */ /* 0x000162000c1e1500 */
[----:B-1----:R-:W-:-:S05]  /*1720*/  IMAD.WIDE R10, R20, R45, c[0x0][0x170] ;  /* 0x00005c00140a7625 */ /* 0x002fca00078e022d */
[----:B------:R1:W5:Y:S01]  /*1730*/  LDG.E.EL.U16 R20, [R10.64] ;  /* 0x000000040a147981 */ /* 0x000362000c2e1500 */
[----:B0-----:R-:W-:-:S05]  /*1740*/  IMAD.WIDE R18, R14, R45, c[0x0][0x160] ;  /* 0x000058000e127625 */ /* 0x001fca00078e022d */
[----:B------:R0:W5:Y:S01]  /*1750*/  LDG.E.U16 R14, [R18.64] ;  /* 0x00000004120e7981 */ /* 0x000162000c1e1500 */
[----:B-1----:R-:W-:-:S05]  /*1760*/  IMAD.WIDE R10, R5, R45, c[0x0][0x160] ;  /* 0x00005800050a7625 */ /* 0x002fca00078e022d */
[----:B------:R1:W5:Y:S01]  /*1770*/  LDG.E.U16 R5, [R10.64] ;  /* 0x000000040a057981 */ /* 0x000362000c1e1500 */
[----:B0-----:R-:W-:-:S05]  /*1780*/  IMAD.WIDE R18, R7, R45, c[0x0][0x160] ;  /* 0x0000580007127625 */ /* 0x001fca00078e022d */
[----:B------:R0:W5:Y:S01]  /*1790*/  LDG.E.U16 R7, [R18.64] ;  /* 0x0000000412077981 */ /* 0x000162000c1e1500 */
[----:B-1----:R-:W-:-:S05]  /*17a0*/  IMAD.WIDE R10, R9, R45, c[0x0][0x160] ;  /* 0x00005800090a7625 */ /* 0x002fca00078e022d */
[----:B------:R1:W5:Y:S01]  /*17b0*/  LDG.E.U16 R9, [R10.64] ;  /* 0x000000040a097981 */ /* 0x000362000c1e1500 */
[----:B0-----:R-:W-:-:S04]  /*17c0*/  IMAD.WIDE R18, R17, R45, c[0x0][0x160] ;  /* 0x0000580011127625 */ /* 0x001fc800078e022d */
[----:B-1----:R-:W-:Y:S02]  /*17d0*/  IMAD.WIDE R10, R0, R45, c[0x0][0x160] ;  /* 0x00005800000a7625 */ /* 0x002fe400078e022d */
[----:B------:R2:W5:Y:S04]  /*17e0*/  LDG.E.U16 R0, [R18.64] ;  /* 0x0000000412007981 */ /* 0x000568000c1e1500 */
[----:B------:R0:W5:Y:S01]  /*17f0*/  LDG.E.U16 R17, [R10.64] ;  /* 0x000000040a117981 */ /* 0x000162000c1e1500 */
[----:B--2---:R-:W-:Y:S01]  /*1800*/  SEL R18, R13, RZ, !P1 ;  /* 0x000000ff0d127207 */ /* 0x004fe20004800000 */
[----:B------:R-:W-:-:S04]  /*1810*/  FMUL R3, R3, R34 ;  /* 0x0000002203037220 */ /* 0x000fc80000400000 */
[----:B------:R-:W-:-:S04]  /*1820*/  IMAD.U32 R18, R18, 0x10000, RZ ;  /* 0x0001000012127824 */ /* 0x000fc800078e00ff */
[----:B------:R-:W-:Y:S01]  /*1830*/  FADD R18, RZ, -R18 ;  /* 0x80000012ff127221 */ /* 0x000fe20000000000 */
[----:B------:R-:W-:Y:S02]  /*1840*/  IMAD.U32 R31, R31, 0x10000, RZ ;  /* 0x000100001f1f7824 */ /* 0x000fe400078e00ff */
[----:B------:R-:W-:Y:S02]  /*1850*/  IMAD.U32 R37, R37, 0x10000, RZ ;  /* 0x0001000025257824 */ /* 0x000fe400078e00ff */
[----:B------:R-:W-:Y:S01]  /*1860*/  IMAD.U32 R41, R41, 0x10000, RZ ;  /* 0x0001000029297824 */ /* 0x000fe200078e00ff */
[----:B------:R-:W-:Y:S02]  /*1870*/  F2FP.BF16.F32.PACK_AB R12, R25, R12 ;  /* 0x0000000c190c723e */ /* 0x000fe400000010ff */
[----:B------:R-:W-:Y:S01]  /*1880*/  F2FP.BF16.F32.PACK_AB R28, R28, R42 ;  /* 0x0000002a1c1c723e */ /* 0x000fe200000010ff */
[----:B----4-:R-:W-:Y:S02]  /*1890*/  IMAD.U32 R34, R8, 0x10000, RZ ;  /* 0x0001000008227824 */ /* 0x010fe400078e00ff */
[----:B------:R-:W-:-:S02]  /*18a0*/  IMAD.U32 R23, R23, 0x10000, RZ ;  /* 0x0001000017177824 */ /* 0x000fc400078e00ff */
[----:B------:R-:W-:Y:S01]  /*18b0*/  FMUL R35, R35, R34 ;  /* 0x0000002223237220 */ /* 0x000fe20000400000 */
[----:B------:R-:W-:Y:S01]  /*18c0*/  FMUL R36, R34, R36 ;  /* 0x0000002422247220 */ /* 0x000fe20000400000 */
[----:B------:R-:W-:Y:S02]  /*18d0*/  IMAD.U32 R8, R4, 0x10000, RZ ;  /* 0x0001000004087824 */ /* 0x000fe400078e00ff */
[----:B------:R-:W-:-:S04]  /*18e0*/  IMAD.U32 R27, R27, 0x10000, RZ ;  /* 0x000100001b1b7824 */ /* 0x000fc800078e00ff */
[----:B------:R-:W-:Y:S01]  /*18f0*/  FMUL R38, R38, R27 ;  /* 0x0000001b26267220 */ /* 0x000fe20000400000 */
[----:B------:R-:W-:Y:S01]  /*1900*/  FMUL R39, R27, R39 ;  /* 0x000000271b277220 */ /* 0x000fe20000400000 */
[----:B------:R-:W-:Y:S02]  /*1910*/  FFMA R4, R31, R23, R35 ;  /* 0x000000171f047223 */ /* 0x000fe40000000023 */
[----:B0-----:R-:W-:Y:S01]  /*1920*/  FFMA R11, R37, R8, R38 ;  /* 0x00000008250b7223 */ /* 0x001fe20000000026 */
[----:B------:R-:W-:Y:S02]  /*1930*/  IMAD.U32 R26, R26, 0x10000, RZ ;  /* 0x000100001a1a7824 */ /* 0x000fe400078e00ff */
[----:B---3--:R-:W-:Y:S01]  /*1940*/  IMAD.U32 R19, R6, 0x10000, RZ ;  /* 0x0001000006137824 */ /* 0x008fe200078e00ff */
[----:B-----5:R-:W-:Y:S02]  /*1950*/  SEL R29, R29, RZ, !P1 ;  /* 0x000000ff1d1d7207 */ /* 0x020fe40004800000 */
[----:B------:R-:W-:-:S03]  /*1960*/  SEL R30, R30, RZ, P0 ;  /* 0x000000ff1e1e7207 */ /* 0x000fc60000000000 */
[----:B------:R-:W-:Y:S02]  /*1970*/  IMAD.U32 R29, R29, 0x10000, RZ ;  /* 0x000100001d1d7824 */ /* 0x000fe400078e00ff */
[----:B------:R-:W-:Y:S02]  /*1980*/  IMAD.U32 R30, R30, 0x10000, RZ ;  /* 0x000100001e1e7824 */ /* 0x000fe400078e00ff */
[----:B------:R-:W-:Y:S01]  /*1990*/  IMAD.U32 R13, R20, 0x10000, RZ ;  /* 0x00010000140d7824 */ /* 0x000fe200078e00ff */
[----:B------:R-:W-:Y:S01]  /*19a0*/  SEL R20, R15, RZ, P0 ;  /* 0x000000ff0f147207 */ /* 0x000fe20000000000 */
[----:B------:R-:W-:-:S04]  /*19b0*/  FADD R10, RZ, -R29 ;  /* 0x8000001dff0a7221 */ /* 0x000fc80000000000 */
[----:B------:R-:W-:Y:S01]  /*19c0*/  IMAD.U32 R20, R20, 0x10000, RZ ;  /* 0x0001000014147824 */ /* 0x000fe200078e00ff */
[----:B------:R-:W-:-:S04]  /*19d0*/  @P1 FSEL R10, R30, RZ, P0 ;  /* 0x000000ff1e0a1208 */ /* 0x000fc80000000000 */
[----:B------:R-:W-:Y:S01]  /*19e0*/  @P1 FSEL R18, R20, RZ, P0 ;  /* 0x000000ff14121208 */ /* 0x000fe20000000000 */
[----:B------:R-:W-:Y:S01]  /*19f0*/  FMUL R6, R40, R19 ;  /* 0x0000001328067220 */ /* 0x000fe20000400000 */
[----:B------:R-:W-:Y:S01]  /*1a00*/  IMAD.U32 R43, R43, 0x10000, RZ ;  /* 0x000100002b2b7824 */ /* 0x000fe200078e00ff */
[----:B------:R-:W-:Y:S01]  /*1a10*/  FMUL R15, R10, R13 ;  /* 0x0000000d0a0f7220 */ /* 0x000fe20000400000 */
[----:B------:R-:W-:Y:S01]  /*1a20*/  IMAD.U32 R5, R5, 0x10000, RZ ;  /* 0x0001000005057824 */ /* 0x000fe200078e00ff */
[----:B------:R-:W-:Y:S01]  /*1a30*/  FMUL R19, R19, R44 ;  /* 0x0000002c13137220 */ /* 0x000fe20000400000 */
[----:B------:R-:W-:Y:S01]  /*1a40*/  IMAD.U32 R32, R32, 0x10000, RZ ;  /* 0x0001000020207824 */ /* 0x000fe200078e00ff */
[----:B------:R-:W-:Y:S01]  /*1a50*/  FMUL R18, R13, R18 ;  /* 0x000000120d127220 */ /* 0x000fe20000400000 */
[----:B------:R-:W-:Y:S01]  /*1a60*/  IMAD.U32 R14, R14, 0x10000, RZ ;  /* 0x000100000e0e7824 */ /* 0x000fe200078e00ff */
[----:B------:R-:W-:Y:S01]  /*1a70*/  FFMA R5, R24, R5, R33 ;  /* 0x0000000518057223 */ /* 0x000fe20000000021 */
[----:B------:R-:W-:Y:S01]  /*1a80*/  IMAD.U32 R7, R7, 0x10000, RZ ;  /* 0x0001000007077824 */ /* 0x000fe200078e00ff */
[----:B------:R-:W-:Y:S01]  /*1a90*/  FFMA R6, R41, R26, R6 ;  /* 0x0000001a29067223 */ /* 0x000fe20000000006 */
[----:B------:R-:W-:Y:S01]  /*1aa0*/  FFMA R15, R32, R43, R15 ;  /* 0x0000002b200f7223 */ /* 0x000fe2000000000f */
[----:B------:R-:W-:Y:S01]  /*1ab0*/  IMAD.U32 R9, R9, 0x10000, RZ ;  /* 0x0001000009097824 */ /* 0x000fe200078e00ff */
[----:B------:R-:W-:Y:S01]  /*1ac0*/  FFMA R30, R23, R14, R36 ;  /* 0x0000000e171e7223 */ /* 0x000fe20000000024 */
[----:B------:R-:W-:-:S02]  /*1ad0*/  FFMA R7, R8, R7, R39 ;  /* 0x0000000708077223 */ /* 0x000fc40000000027 */
[----:B------:R-:W-:Y:S01]  /*1ae0*/  FFMA R22, R22, R9, R3 ;  /* 0x0000000916167223 */ /* 0x000fe20000000003 */
[----:B------:R-:W-:Y:S02]  /*1af0*/  IMAD.MOV.U32 R3, RZ, RZ, 0x2 ;  /* 0x00000002ff037424 */ /* 0x000fe400078e00ff */
[----:B------:R-:W-:Y:S02]  /*1b00*/  IMAD.U32 R0, R0, 0x10000, RZ ;  /* 0x0001000000007824 */ /* 0x000fe400078e00ff */
[----:B------:R-:W-:Y:S02]  /*1b10*/  IMAD.U32 R10, R17, 0x10000, RZ ;  /* 0x00010000110a7824 */ /* 0x000fe400078e00ff */
[----:B------:R-:W-:Y:S02]  /*1b20*/  FFMA R0, R26, R0, R19 ;  /* 0x000000001a007223 */ /* 0x000fe40000000013 */
[----:B------:R-:W-:Y:S01]  /*1b30*/  FFMA R31, R43, R10, R18 ;  /* 0x0000000a2b1f7223 */ /* 0x000fe20000000012 */
[----:B------:R-:W-:-:S02]  /*1b40*/  F2FP.BF16.F32.PACK_AB R14, R11, R4 ;  /* 0x000000040b0e723e */ /* 0x000fc400000010ff */
[----:B------:R-:W-:Y:S01]  /*1b50*/  F2FP.BF16.F32.PACK_AB R29, R22, R5 ;  /* 0x00000005161d723e */ /* 0x000fe200000010ff */
[CC--:B------:R-:W-:Y:S01]  /*1b60*/  IMAD.WIDE R4, R2.reuse, R3.reuse, c[0x0][0x178] ;  /* 0x00005e0002047625 */ /* 0x0c0fe200078e0203 */
[----:B------:R-:W-:Y:S02]  /*1b70*/  F2FP.BF16.F32.PACK_AB R13, R21, R16 ;  /* 0x00000010150d723e */ /* 0x000fe400000010ff */
[----:B------:R-:W-:Y:S01]  /*1b80*/  F2FP.BF16.F32.PACK_AB R15, R15, R6 ;  /* 0x000000060f0f723e */ /* 0x000fe200000010ff */
[----:B------:R-:W-:Y:S01]  /*1b90*/  IMAD.WIDE R2, R2, R3, c[0x0][0x180] ;  /* 0x0000600002027625 */ /* 0x000fe200078e0203 */
[----:B------:R-:W-:Y:S02]  /*1ba0*/  F2FP.BF16.F32.PACK_AB R30, R7, R30 ;  /* 0x0000001e071e723e */ /* 0x000fe400000010ff */
[----:B------:R-:W-:Y:S01]  /*1bb0*/  F2FP.BF16.F32.PACK_AB R31, R31, R0 ;  /* 0x000000001f1f723e */ /* 0x000fe200000010ff */
[----:B------:R-:W-:Y:S04]  /*1bc0*/  STG.E.128 [R4.64], R12 ;  /* 0x0000000c04007986 */ /* 0x000fe8000c101d04 */
[----:B------:R-:W-:Y:S01]  /*1bd0*/  STG.E.128 [R2.64], R28 ;  /* 0x0000001c02007986 */ /* 0x000fe2000c101d04 */
[----:B------:R-:W-:Y:S05]  /*1be0*/  EXIT ;  /* 0x000000000000794d */ /* 0x000fea0003800000 */
.L_x_0:
[----:B------:R-:W-:-:S00]  /*1bf0*/  BRA `(.L_x_0) ;  /* 0xfffffff000007947 */ /* 0x000fc0000383ffff */
[----:B------:R-:W-:-:S00]  /*1c00*/  NOP ;  /* 0x0000000000007918 */ /* 0x000fc00000000000 */
[----:B------:R-:W-:-:S00]  /*1c10*/  NOP ;  /* 0x0000000000007918 */ /* 0x000fc00000000000 */
[----:B------:R-:W-:-:S00]  /*1c20*/  NOP ;  /* 0x0000000000007918 */ /* 0x000fc00000000000 */
[----:B------:R-:W-:-:S00]  /*1c30*/  NOP ;  /* 0x0000000000007918 */ /* 0x000fc00000000000 */
[----:B------:R-:W-:-:S00]  /*1c40*/  NOP ;  /* 0x0000000000007918 */ /* 0x000fc00000000000 */
[----:B------:R-:W-:-:S00]  /*1c50*/  NOP ;  /* 0x0000000000007918 */ /* 0x000fc00000000000 */
[----:B------:R-:W-:-:S00]  /*1c60*/  NOP ;  /* 0x0000000000007918 */ /* 0x000fc00000000000 */
[----:B------:R-:W-:-:S00]  /*1c70*/  NOP ;  /* 0x0000000000007918 */ /* 0x000fc00000000000 */
.L_x_1:
